	.headerflags	@"EF_CUDA_TEXMODE_UNIFIED EF_CUDA_64BIT_ADDRESS EF_CUDA_ACCELERATORS EF_CUDA_SM90 EF_CUDA_VIRTUAL_SM(EF_CUDA_SM90)"
	.elftype	@"ET_EXEC"


//--------------------- .nv.info                  --------------------------
	.section	.nv.info,"",@"SHT_CUDA_INFO"
	.align	4


	//----- nvinfo : EIATTR_REGCOUNT
	.align		4
        /*0000*/ 	.byte	0x04, 0x2f
        /*0002*/ 	.short	(.L_1 - .L_0)
	.align		4
.L_0:
        /*0004*/ 	.word	index@(triton_poi_fused_convolution_squeeze_18)
        /*0008*/ 	.word	0x0000000a


	//----- nvinfo : EIATTR_MIN_STACK_SIZE
	.align		4
.L_1:
        /*000c*/ 	.byte	0x04, 0x12
        /*000e*/ 	.short	(.L_3 - .L_2)
	.align		4
.L_2:
        /*0010*/ 	.word	index@(triton_poi_fused_convolution_squeeze_18)
        /*0014*/ 	.word	0x00000000


	//----- nvinfo : EIATTR_FRAME_SIZE
	.align		4
.L_3:
        /*0018*/ 	.byte	0x04, 0x11
        /*001a*/ 	.short	(.L_5 - .L_4)
	.align		4
.L_4:
        /*001c*/ 	.word	index@(triton_poi_fused_convolution_squeeze_18)
        /*0020*/ 	.word	0x00000000


	//----- nvinfo : EIATTR_MIN_STACK_SIZE
	.align		4
.L_5:
        /*0024*/ 	.byte	0x04, 0x12
        /*0026*/ 	.short	(.L_7 - .L_6)
	.align		4
.L_6:
        /*0028*/ 	.word	index@(triton_poi_fused_convolution_squeeze_18)
        /*002c*/ 	.word	0x00000000
.L_7:


//--------------------- .nv.info.triton_poi_fused_convolution_squeeze_18 --------------------------
	.section	.nv.info.triton_poi_fused_convolution_squeeze_18,"",@"SHT_CUDA_INFO"
	.sectionflags	@""
	.align	4


	//----- nvinfo : EIATTR_CUDA_API_VERSION
	.align		4
        /*0000*/ 	.byte	0x04, 0x37
        /*0002*/ 	.short	(.L_9 - .L_8)
.L_8:
        /*0004*/ 	.word	0x0000007c


	//----- nvinfo : EIATTR_KPARAM_INFO
	.align		4
.L_9:
        /*0008*/ 	.byte	0x04, 0x17
        /*000a*/ 	.short	(.L_11 - .L_10)
.L_10:
        /*000c*/ 	.word	0x00000000
        /*0010*/ 	.short	0x0002
        /*0012*/ 	.short	0x0010
        /*0014*/ 	.byte	0x00, 0xf0, 0x11, 0x00


	//----- nvinfo : EIATTR_KPARAM_INFO
	.align		4
.L_11:
        /*0018*/ 	.byte	0x04, 0x17
        /*001a*/ 	.short	(.L_13 - .L_12)
.L_12:
        /*001c*/ 	.word	0x00000000
        /*0020*/ 	.short	0x0001
        /*0022*/ 	.short	0x0008
        /*0024*/ 	.byte	0x00, 0xf4, 0x21, 0x00


	//----- nvinfo : EIATTR_KPARAM_INFO
	.align		4
.L_13:
        /*0028*/ 	.byte	0x04, 0x17
        /*002a*/ 	.short	(.L_15 - .L_14)
.L_14:
        /*002c*/ 	.word	0x00000000
        /*0030*/ 	.short	0x0000
        /*0032*/ 	.short	0x0000
        /*0034*/ 	.byte	0x00, 0xf4, 0x21, 0x00


	//----- nvinfo : EIATTR_SPARSE_MMA_MASK
	.align		4
.L_15:
        /*0038*/ 	.byte	0x03, 0x50
        /*003a*/ 	.short	0x0000


	//----- nvinfo : EIATTR_MAXREG_COUNT
	.align		4
        /*003c*/ 	.byte	0x03, 0x1b
        /*003e*/ 	.short	0x00ff


	//----- nvinfo : EIATTR_EXIT_INSTR_OFFSETS
	.align		4
        /*0040*/ 	.byte	0x04, 0x1c
        /*0042*/ 	.short	(.L_17 - .L_16)


	//   ....[0]....
.L_16:
        /*0044*/ 	.word	0x000000e0


	//   ....[1]....
        /*0048*/ 	.word	0x00000100


	//----- nvinfo : EIATTR_REQNTID
	.align		4
.L_17:
        /*004c*/ 	.byte	0x04, 0x10
        /*004e*/ 	.short	(.L_19 - .L_18)
.L_18:
        /*0050*/ 	.word	0x00000080
        /*0054*/ 	.word	0x00000001
        /*0058*/ 	.word	0x00000001


	//----- nvinfo : EIATTR_CBANK_PARAM_SIZE
	.align		4
.L_19:
        /*005c*/ 	.byte	0x03, 0x19
        /*005e*/ 	.short	0x0014


	//----- nvinfo : EIATTR_PARAM_CBANK
	.align		4
        /*0060*/ 	.byte	0x04, 0x0a
        /*0062*/ 	.short	(.L_21 - .L_20)
	.align		4
.L_20:
        /*0064*/ 	.word	index@(.nv.constant0.triton_poi_fused_convolution_squeeze_18)
        /*0068*/ 	.short	0x0210
        /*006a*/ 	.short	0x0014


	//----- nvinfo : EIATTR_SW_WAR
	.align		4
.L_21:
        /*006c*/ 	.byte	0x04, 0x36
        /*006e*/ 	.short	(.L_23 - .L_22)
.L_22:
        /*0070*/ 	.word	0x00000008
.L_23:


//--------------------- .nv.callgraph             --------------------------
	.section	.nv.callgraph,"",@"SHT_CUDA_CALLGRAPH"
	.align	4
	.sectionentsize	8
	.align		4
        /*0000*/ 	.word	0x00000000
	.align		4
        /*0004*/ 	.word	0xffffffff
	.align		4
        /*0008*/ 	.word	0x00000000
	.align		4
        /*000c*/ 	.word	0xfffffffe
	.align		4
        /*0010*/ 	.word	0x00000000
	.align		4
        /*0014*/ 	.word	0xfffffffd
	.align		4
        /*0018*/ 	.word	0x00000000
	.align		4
        /*001c*/ 	.word	0xfffffffc


//--------------------- .text.triton_poi_fused_convolution_squeeze_18 --------------------------
	.section	.text.triton_poi_fused_convolution_squeeze_18,"ax",@progbits
	.align	128
        .global         triton_poi_fused_convolution_squeeze_18
        .type           triton_poi_fused_convolution_squeeze_18,@function
        .size           triton_poi_fused_convolution_squeeze_18,(.L_x_1 - triton_poi_fused_convolution_squeeze_18)
        .other          triton_poi_fused_convolution_squeeze_18,@"STO_CUDA_ENTRY STV_DEFAULT"
triton_poi_fused_convolution_squeeze_18:
.text.triton_poi_fused_convolution_squeeze_18:
[----:B------:R-:W0:Y:S02]  /*0000*/  LDC R1, c[0x0][0x28] ;  /* 0x00000a00ff017b82 */ /* 0x000e240000000800 */
[----:B------:R-:W1:Y:S01]  /*0010*/  S2R R0, SR_TID.X ;  /* 0x0000000000007919 */ /* 0x000e620000002100 */
[----:B------:R-:W2:Y:S01]  /*0020*/  LDC.64 R2, c[0x0][0x210] ;  /* 0x00008400ff027b82 */ /* 0x000ea20000000a00 */
[----:B------:R-:W-:Y:S01]  /*0030*/  ULDC.64 UR4, c[0x0][0x208] ;  /* 0x0000820000047ab9 */ /* 0x000fe20000000a00 */
[----:B------:R-:W3:Y:S06]  /*0040*/  S2R R7, SR_CTAID.X ;  /* 0x0000000000077919 */ /* 0x000eec0000002500 */
[----:B------:R-:W4:Y:S01]  /*0050*/  LDC.64 R4, c[0x0][0x218] ;  /* 0x00008600ff047b82 */ /* 0x000f220000000a00 */
[----:B-1----:R-:W-:Y:S01]  /*0060*/  LOP3.LUT R0, R0, 0x7f, RZ, 0xc0, !PT ;  /* 0x0000007f00007812 */ /* 0x002fe200078ec0ff */
[----:B----4-:R-:W4:Y:S03]  /*0070*/  LDG.E R5, desc[UR4][R4.64] ;  /* 0x0000000404057981 */ /* 0x010f26000c1e1900 */
[----:B---3--:R-:W-:Y:S01]  /*0080*/  LEA R7, R7, R0, 0x7 ;  /* 0x0000000007077211 */ /* 0x008fe200078e38ff */
[----:B------:R-:W-:-:S03]  /*0090*/  HFMA2.MMA R0, -RZ, RZ, 0, 0 ;  /* 0x00000000ff007435 */ /* 0x000fc600000001ff */
[C---:B------:R-:W-:Y:S01]  /*00a0*/  ISETP.GE.AND P0, PT, R7.reuse, 0x384, PT ;  /* 0x000003840700780c */ /* 0x040fe20003f06270 */
[----:B--2---:R-:W-:-:S12]  /*00b0*/  IMAD.WIDE R2, R7, 0x4, R2 ;  /* 0x0000000407027825 */ /* 0x004fd800078e0202 */
[----:B------:R-:W4:Y:S02]  /*00c0*/  @!P0 LDG.E R0, desc[UR4][R2.64] ;  /* 0x0000000402008981 */ /* 0x000f24000c1e1900 */
[----:B----4-:R-:W-:Y:S01]  /*00d0*/  FADD R7, R5, R0 ;  /* 0x0000000005077221 */ /* 0x010fe20000000000 */
[----:B------:R-:W-:Y:S06]  /*00e0*/  @P0 EXIT ;  /* 0x000000000000094d */ /* 0x000fec0003800000 */
[----:B------:R-:W-:Y:S01]  /*00f0*/  STG.E desc[UR4][R2.64], R7 ;  /* 0x0000000702007986 */ /* 0x000fe2000c101904 */
[----:B------:R-:W-:Y:S05]  /*0100*/  EXIT ;  /* 0x000000000000794d */ /* 0x000fea0003800000 */
.L_x_0:
[----:B------:R-:W-:-:S00]  /*0110*/  BRA `(.L_x_0) ;  /* 0xfffffffc00fc7947 */ /* 0x000fc0000383ffff */
[----:B------:R-:W-:-:S00]  /*0120*/  NOP ;  /* 0x0000000000007918 */ /* 0x000fc00000000000 */
        /* <DEDUP_REMOVED lines=13> */
.L_x_1:


//--------------------- .nv.constant0.triton_poi_fused_convolution_squeeze_18 --------------------------
	.section	.nv.constant0.triton_poi_fused_convolution_squeeze_18,"a",@progbits
	.sectionflags	@""
	.align	4
.nv.constant0.triton_poi_fused_convolution_squeeze_18:
	.zero		548
